//
// Generated by NVIDIA NVVM Compiler
//
// Compiler Build ID: CL-36424714
// Cuda compilation tools, release 13.0, V13.0.88
// Based on NVVM 20.0.0
//

.version 9.0
.target sm_100
.address_size 64

	// .globl	_Z25device_copy_scalar_kernelPiS_i

.visible .entry _Z25device_copy_scalar_kernelPiS_i(
	.param .u64 .ptr .align 1 _Z25device_copy_scalar_kernelPiS_i_param_0,
	.param .u64 .ptr .align 1 _Z25device_copy_scalar_kernelPiS_i_param_1,
	.param .u32 _Z25device_copy_scalar_kernelPiS_i_param_2
)
{
	.reg .pred 	%p<3>;
	.reg .b32 	%r<12>;
	.reg .b64 	%rd<8>;

	ld.param.u64 	%rd3, [_Z25device_copy_scalar_kernelPiS_i_param_0];
	ld.param.u64 	%rd4, [_Z25device_copy_scalar_kernelPiS_i_param_1];
	ld.param.u32 	%r6, [_Z25device_copy_scalar_kernelPiS_i_param_2];
	mov.u32 	%r7, %ctaid.x;
	mov.u32 	%r1, %ntid.x;
	mov.u32 	%r8, %tid.x;
	mad.lo.s32 	%r11, %r7, %r1, %r8;
	setp.ge.s32 	%p1, %r11, %r6;
	@%p1 bra 	$L__BB0_3;
	mov.u32 	%r9, %nctaid.x;
	mul.lo.s32 	%r3, %r1, %r9;
	cvta.to.global.u64 	%rd1, %rd3;
	cvta.to.global.u64 	%rd2, %rd4;
$L__BB0_2:
	mul.wide.s32 	%rd5, %r11, 4;
	add.s64 	%rd6, %rd1, %rd5;
	ld.global.u32 	%r10, [%rd6];
	add.s64 	%rd7, %rd2, %rd5;
	st.global.u32 	[%rd7], %r10;
	add.s32 	%r11, %r11, %r3;
	setp.lt.s32 	%p2, %r11, %r6;
	@%p2 bra 	$L__BB0_2;
$L__BB0_3:
	ret;

}
	// .globl	_Z26device_copy_vector2_kernelPiS_i
.visible .entry _Z26device_copy_vector2_kernelPiS_i(
	.param .u64 .ptr .align 1 _Z26device_copy_vector2_kernelPiS_i_param_0,
	.param .u64 .ptr .align 1 _Z26device_copy_vector2_kernelPiS_i_param_1,
	.param .u32 _Z26device_copy_vector2_kernelPiS_i_param_2
)
{
	.reg .pred 	%p<6>;
	.reg .b32 	%r<19>;
	.reg .b64 	%rd<11>;

	ld.param.u64 	%rd3, [_Z26device_copy_vector2_kernelPiS_i_param_0];
	ld.param.u64 	%rd4, [_Z26device_copy_vector2_kernelPiS_i_param_1];
	ld.param.u32 	%r7, [_Z26device_copy_vector2_kernelPiS_i_param_2];
	cvta.to.global.u64 	%rd1, %rd4;
	cvta.to.global.u64 	%rd2, %rd3;
	mov.u32 	%r8, %ctaid.x;
	mov.u32 	%r1, %ntid.x;
	mov.u32 	%r9, %tid.x;
	mad.lo.s32 	%r2, %r8, %r1, %r9;
	shr.u32 	%r10, %r7, 31;
	add.s32 	%r11, %r7, %r10;
	shr.s32 	%r3, %r11, 1;
	setp.ge.s32 	%p1, %r2, %r3;
	@%p1 bra 	$L__BB1_3;
	mov.u32 	%r12, %nctaid.x;
	mul.lo.s32 	%r4, %r1, %r12;
	mov.u32 	%r18, %r2;
$L__BB1_2:
	mul.wide.s32 	%rd5, %r18, 8;
	add.s64 	%rd6, %rd1, %rd5;
	add.s64 	%rd7, %rd2, %rd5;
	ld.global.v2.u32 	{%r13, %r14}, [%rd7];
	st.global.v2.u32 	[%rd6], {%r13, %r14};
	add.s32 	%r18, %r18, %r4;
	setp.lt.s32 	%p2, %r18, %r3;
	@%p2 bra 	$L__BB1_2;
$L__BB1_3:
	setp.ne.s32 	%p3, %r2, %r3;
	and.b32  	%r15, %r7, -2147483647;
	setp.ne.s32 	%p4, %r15, 1;
	or.pred  	%p5, %p3, %p4;
	@%p5 bra 	$L__BB1_5;
	add.s32 	%r16, %r7, -1;
	mul.wide.u32 	%rd8, %r16, 4;
	add.s64 	%rd9, %rd2, %rd8;
	ld.global.u32 	%r17, [%rd9];
	add.s64 	%rd10, %rd1, %rd8;
	st.global.u32 	[%rd10], %r17;
$L__BB1_5:
	ret;

}
	// .globl	_Z26device_copy_vector4_kernelPiS_i
.visible .entry _Z26device_copy_vector4_kernelPiS_i(
	.param .u64 .ptr .align 1 _Z26device_copy_vector4_kernelPiS_i_param_0,
	.param .u64 .ptr .align 1 _Z26device_copy_vector4_kernelPiS_i_param_1,
	.param .u32 _Z26device_copy_vector4_kernelPiS_i_param_2
)
{
	.reg .pred 	%p<14>;
	.reg .b32 	%r<81>;
	.reg .b64 	%rd<27>;

	ld.param.u64 	%rd7, [_Z26device_copy_vector4_kernelPiS_i_param_0];
	ld.param.u64 	%rd8, [_Z26device_copy_vector4_kernelPiS_i_param_1];
	ld.param.u32 	%r26, [_Z26device_copy_vector4_kernelPiS_i_param_2];
	cvta.to.global.u64 	%rd1, %rd8;
	cvta.to.global.u64 	%rd2, %rd7;
	mov.u32 	%r27, %ctaid.x;
	mov.u32 	%r1, %ntid.x;
	mov.u32 	%r28, %tid.x;
	mad.lo.s32 	%r2, %r27, %r1, %r28;
	shr.s32 	%r29, %r26, 31;
	shr.u32 	%r30, %r29, 30;
	add.s32 	%r31, %r26, %r30;
	shr.s32 	%r3, %r31, 2;
	setp.ge.s32 	%p1, %r2, %r3;
	@%p1 bra 	$L__BB2_3;
	mov.u32 	%r32, %nctaid.x;
	mul.lo.s32 	%r4, %r1, %r32;
	mov.u32 	%r73, %r2;
$L__BB2_2:
	mul.wide.s32 	%rd9, %r73, 16;
	add.s64 	%rd10, %rd1, %rd9;
	add.s64 	%rd11, %rd2, %rd9;
	ld.global.v4.u32 	{%r33, %r34, %r35, %r36}, [%rd11];
	st.global.v4.u32 	[%rd10], {%r33, %r34, %r35, %r36};
	add.s32 	%r73, %r73, %r4;
	setp.lt.s32 	%p2, %r73, %r3;
	@%p2 bra 	$L__BB2_2;
$L__BB2_3:
	and.b32  	%r40, %r31, -4;
	sub.s32 	%r7, %r26, %r40;
	setp.ne.s32 	%p3, %r2, %r3;
	setp.eq.s32 	%p4, %r7, 0;
	or.pred  	%p5, %p3, %p4;
	@%p5 bra 	$L__BB2_16;
	and.b32  	%r8, %r7, 15;
	setp.gt.s32 	%p6, %r7, -1;
	mov.u32 	%r76, %r7;
	@%p6 bra 	$L__BB2_7;
	and.b32  	%r41, %r7, -16;
	neg.s32 	%r74, %r41;
	mul.wide.s32 	%rd12, %r26, 4;
	add.s64 	%rd13, %rd12, 32;
	add.s64 	%rd3, %rd2, %rd13;
	add.s64 	%rd4, %rd1, %rd13;
	mov.u32 	%r76, %r7;
$L__BB2_6:
	.pragma "nounroll";
	mul.wide.s32 	%rd14, %r76, 4;
	sub.s64 	%rd15, %rd3, %rd14;
	sub.s64 	%rd16, %rd4, %rd14;
	ld.global.u32 	%r42, [%rd15+-32];
	st.global.u32 	[%rd16+-32], %r42;
	ld.global.u32 	%r43, [%rd15+-28];
	st.global.u32 	[%rd16+-28], %r43;
	ld.global.u32 	%r44, [%rd15+-24];
	st.global.u32 	[%rd16+-24], %r44;
	ld.global.u32 	%r45, [%rd15+-20];
	st.global.u32 	[%rd16+-20], %r45;
	ld.global.u32 	%r46, [%rd15+-16];
	st.global.u32 	[%rd16+-16], %r46;
	ld.global.u32 	%r47, [%rd15+-12];
	st.global.u32 	[%rd16+-12], %r47;
	ld.global.u32 	%r48, [%rd15+-8];
	st.global.u32 	[%rd16+-8], %r48;
	ld.global.u32 	%r49, [%rd15+-4];
	st.global.u32 	[%rd16+-4], %r49;
	ld.global.u32 	%r50, [%rd15];
	st.global.u32 	[%rd16], %r50;
	ld.global.u32 	%r51, [%rd15+4];
	st.global.u32 	[%rd16+4], %r51;
	ld.global.u32 	%r52, [%rd15+8];
	st.global.u32 	[%rd16+8], %r52;
	ld.global.u32 	%r53, [%rd15+12];
	st.global.u32 	[%rd16+12], %r53;
	ld.global.u32 	%r54, [%rd15+16];
	st.global.u32 	[%rd16+16], %r54;
	ld.global.u32 	%r55, [%rd15+20];
	st.global.u32 	[%rd16+20], %r55;
	ld.global.u32 	%r56, [%rd15+24];
	st.global.u32 	[%rd16+24], %r56;
	add.s32 	%r76, %r76, -16;
	ld.global.u32 	%r57, [%rd15+28];
	st.global.u32 	[%rd16+28], %r57;
	add.s32 	%r74, %r74, 16;
	setp.ne.s32 	%p7, %r74, 0;
	@%p7 bra 	$L__BB2_6;
$L__BB2_7:
	setp.eq.s32 	%p8, %r8, 0;
	@%p8 bra 	$L__BB2_16;
	and.b32  	%r15, %r7, 7;
	setp.lt.u32 	%p9, %r8, 8;
	@%p9 bra 	$L__BB2_10;
	sub.s32 	%r58, %r26, %r76;
	mul.wide.s32 	%rd17, %r58, 4;
	add.s64 	%rd18, %rd2, %rd17;
	ld.global.u32 	%r59, [%rd18];
	add.s64 	%rd19, %rd1, %rd17;
	st.global.u32 	[%rd19], %r59;
	ld.global.u32 	%r60, [%rd18+4];
	st.global.u32 	[%rd19+4], %r60;
	ld.global.u32 	%r61, [%rd18+8];
	st.global.u32 	[%rd19+8], %r61;
	ld.global.u32 	%r62, [%rd18+12];
	st.global.u32 	[%rd19+12], %r62;
	ld.global.u32 	%r63, [%rd18+16];
	st.global.u32 	[%rd19+16], %r63;
	ld.global.u32 	%r64, [%rd18+20];
	st.global.u32 	[%rd19+20], %r64;
	ld.global.u32 	%r65, [%rd18+24];
	st.global.u32 	[%rd19+24], %r65;
	ld.global.u32 	%r66, [%rd18+28];
	st.global.u32 	[%rd19+28], %r66;
	add.s32 	%r76, %r76, -8;
$L__BB2_10:
	setp.eq.s32 	%p10, %r15, 0;
	@%p10 bra 	$L__BB2_16;
	and.b32  	%r18, %r7, 3;
	setp.lt.u32 	%p11, %r15, 4;
	@%p11 bra 	$L__BB2_13;
	sub.s32 	%r67, %r26, %r76;
	mul.wide.s32 	%rd20, %r67, 4;
	add.s64 	%rd21, %rd2, %rd20;
	ld.global.u32 	%r68, [%rd21];
	add.s64 	%rd22, %rd1, %rd20;
	st.global.u32 	[%rd22], %r68;
	ld.global.u32 	%r69, [%rd21+4];
	st.global.u32 	[%rd22+4], %r69;
	ld.global.u32 	%r70, [%rd21+8];
	st.global.u32 	[%rd22+8], %r70;
	ld.global.u32 	%r71, [%rd21+12];
	st.global.u32 	[%rd22+12], %r71;
	add.s32 	%r76, %r76, -4;
$L__BB2_13:
	setp.eq.s32 	%p12, %r18, 0;
	@%p12 bra 	$L__BB2_16;
	mul.wide.s32 	%rd23, %r26, 4;
	add.s64 	%rd5, %rd1, %rd23;
	add.s64 	%rd6, %rd2, %rd23;
	neg.s32 	%r79, %r18;
$L__BB2_15:
	.pragma "nounroll";
	mul.wide.s32 	%rd24, %r76, 4;
	sub.s64 	%rd25, %rd5, %rd24;
	add.s32 	%r76, %r76, -1;
	sub.s64 	%rd26, %rd6, %rd24;
	ld.global.u32 	%r72, [%rd26];
	st.global.u32 	[%rd25], %r72;
	add.s32 	%r79, %r79, 1;
	setp.ne.s32 	%p13, %r79, 0;
	@%p13 bra 	$L__BB2_15;
$L__BB2_16:
	ret;

}


// ===== COMPILED SASS (sm_100) =====

	.target	sm_100

	.elftype	@"ET_EXEC"


//--------------------- .note.nv.tkinfo           --------------------------
	.section	.note.nv.tkinfo,"",@"SHT_NOTE"
	.sectionflags	@"SHF_NOTE_NV_TKINFO"
	.tkinfo
        /*0018*/ 	.word	0x00000002
        /*0030*/ 	.string	""
        /*0030*/ 	.string	"ptxas"
        /*0030*/ 	.string	"Cuda compilation tools, release 13.0, V13.0.88"
        /*0030*/ 	.string	"Build cuda_13.0.r13.0/compiler.36424714_0"
        /*0030*/ 	.string	"-arch sm_100 -m 64 "



//--------------------- .note.nv.cuinfo           --------------------------
	.section	.note.nv.cuinfo,"",@"SHT_NOTE"
	.sectionflags	@"SHF_NOTE_NV_CUINFO"
        /*0018*/ 	.short	0x0002
        /*001a*/ 	.short	0x0064
        /*001c*/ 	.short	0x0082
	.zero		2


//--------------------- .nv.info                  --------------------------
	.section	.nv.info,"",@"SHT_CUDA_INFO"
	.align	4


	//----- nvinfo : EIATTR_REGCOUNT
	.align		4
        /*0000*/ 	.byte	0x04, 0x2f
        /*0002*/ 	.short	(.L_1 - .L_0)
	.align		4
.L_0:
        /*0004*/ 	.word	index@(_Z25device_copy_scalar_kernelPiS_i)
        /*0008*/ 	.word	0x0000000e


	//----- nvinfo : EIATTR_FRAME_SIZE
	.align		4
.L_1:
        /*000c*/ 	.byte	0x04, 0x11
        /*000e*/ 	.short	(.L_3 - .L_2)
	.align		4
.L_2:
        /*0010*/ 	.word	index@(_Z25device_copy_scalar_kernelPiS_i)
        /*0014*/ 	.word	0x00000000


	//----- nvinfo : EIATTR_REGCOUNT
	.align		4
.L_3:
        /*0018*/ 	.byte	0x04, 0x2f
        /*001a*/ 	.short	(.L_5 - .L_4)
	.align		4
.L_4:
        /*001c*/ 	.word	index@(_Z26device_copy_vector2_kernelPiS_i)
        /*0020*/ 	.word	0x00000010


	//----- nvinfo : EIATTR_FRAME_SIZE
	.align		4
.L_5:
        /*0024*/ 	.byte	0x04, 0x11
        /*0026*/ 	.short	(.L_7 - .L_6)
	.align		4
.L_6:
        /*0028*/ 	.word	index@(_Z26device_copy_vector2_kernelPiS_i)
        /*002c*/ 	.word	0x00000000


	//----- nvinfo : EIATTR_REGCOUNT
	.align		4
.L_7:
        /*0030*/ 	.byte	0x04, 0x2f
        /*0032*/ 	.short	(.L_9 - .L_8)
	.align		4
.L_8:
        /*0034*/ 	.word	index@(_Z26device_copy_vector4_kernelPiS_i)
        /*0038*/ 	.word	0x00000014


	//----- nvinfo : EIATTR_FRAME_SIZE
	.align		4
.L_9:
        /*003c*/ 	.byte	0x04, 0x11
        /*003e*/ 	.short	(.L_11 - .L_10)
	.align		4
.L_10:
        /*0040*/ 	.word	index@(_Z26device_copy_vector4_kernelPiS_i)
        /*0044*/ 	.word	0x00000000


	//----- nvinfo : EIATTR_MIN_STACK_SIZE
	.align		4
.L_11:
        /*0048*/ 	.byte	0x04, 0x12
        /*004a*/ 	.short	(.L_13 - .L_12)
	.align		4
.L_12:
        /*004c*/ 	.word	index@(_Z26device_copy_vector4_kernelPiS_i)
        /*0050*/ 	.word	0x00000000


	//----- nvinfo : EIATTR_MIN_STACK_SIZE
	.align		4
.L_13:
        /*0054*/ 	.byte	0x04, 0x12
        /*0056*/ 	.short	(.L_15 - .L_14)
	.align		4
.L_14:
        /*0058*/ 	.word	index@(_Z26device_copy_vector2_kernelPiS_i)
        /*005c*/ 	.word	0x00000000


	//----- nvinfo : EIATTR_MIN_STACK_SIZE
	.align		4
.L_15:
        /*0060*/ 	.byte	0x04, 0x12
        /*0062*/ 	.short	(.L_17 - .L_16)
	.align		4
.L_16:
        /*0064*/ 	.word	index@(_Z25device_copy_scalar_kernelPiS_i)
        /*0068*/ 	.word	0x00000000
.L_17:


//--------------------- .nv.compat                --------------------------
	.section	.nv.compat,"",@"SHT_CUDA_COMPAT_INFO"
	.align	4
        /*0000*/ 	.byte	0x02, 0x09, 0x00, 0x00, 0x02, 0x02, 0x01, 0x00, 0x02, 0x05, 0x05, 0x00, 0x03, 0x07, 0x01, 0x01
        /*0010*/ 	.byte	0x02, 0x03, 0x00, 0x00, 0x02, 0x06, 0x01, 0x00, 0x04, 0x0b, 0x08, 0x00, 0x09, 0x00, 0x00, 0x00
        /*0020*/ 	.byte	0x00, 0x00, 0x00, 0x00


//--------------------- .nv.info._Z26device_copy_vector4_kernelPiS_i --------------------------
	.section	.nv.info._Z26device_copy_vector4_kernelPiS_i,"",@"SHT_CUDA_INFO"
	.sectionflags	@""
	.align	4


	//----- nvinfo : EIATTR_CUDA_API_VERSION
	.align		4
        /*0000*/ 	.byte	0x04, 0x37
        /*0002*/ 	.short	(.L_19 - .L_18)
.L_18:
        /*0004*/ 	.word	0x00000082


	//----- nvinfo : EIATTR_KPARAM_INFO
	.align		4
.L_19:
        /*0008*/ 	.byte	0x04, 0x17
        /*000a*/ 	.short	(.L_21 - .L_20)
.L_20:
        /*000c*/ 	.word	0x00000000
        /*0010*/ 	.short	0x0002
        /*0012*/ 	.short	0x0010
        /*0014*/ 	.byte	0x00, 0xf0, 0x11, 0x00


	//----- nvinfo : EIATTR_KPARAM_INFO
	.align		4
.L_21:
        /*0018*/ 	.byte	0x04, 0x17
        /*001a*/ 	.short	(.L_23 - .L_22)
.L_22:
        /*001c*/ 	.word	0x00000000
        /*0020*/ 	.short	0x0001
        /*0022*/ 	.short	0x0008
        /*0024*/ 	.byte	0x00, 0xf5, 0x21, 0x00


	//----- nvinfo : EIATTR_KPARAM_INFO
	.align		4
.L_23:
        /*0028*/ 	.byte	0x04, 0x17
        /*002a*/ 	.short	(.L_25 - .L_24)
.L_24:
        /*002c*/ 	.word	0x00000000
        /*0030*/ 	.short	0x0000
        /*0032*/ 	.short	0x0000
        /*0034*/ 	.byte	0x00, 0xf5, 0x21, 0x00


	//----- nvinfo : EIATTR_SPARSE_MMA_MASK
	.align		4
.L_25:
        /*0038*/ 	.byte	0x03, 0x50
        /*003a*/ 	.short	0x0000


	//----- nvinfo : EIATTR_MAXREG_COUNT
	.align		4
        /*003c*/ 	.byte	0x03, 0x1b
        /*003e*/ 	.short	0x00ff


	//----- nvinfo : EIATTR_MERCURY_ISA_VERSION
	.align		4
        /*0040*/ 	.byte	0x03, 0x5f
        /*0042*/ 	.short	0x0101


	//----- nvinfo : EIATTR_VRC_CTA_INIT_COUNT
	.align		4
        /*0044*/ 	.byte	0x02, 0x4a
	.zero		1
	.zero		1


	//----- nvinfo : EIATTR_EXIT_INSTR_OFFSETS
	.align		4
        /*0048*/ 	.byte	0x04, 0x1c
        /*004a*/ 	.short	(.L_27 - .L_26)


	//   ....[0]....
.L_26:
        /*004c*/ 	.word	0x000001e0


	//   ....[1]....
        /*0050*/ 	.word	0x00000580


	//   ....[2]....
        /*0054*/ 	.word	0x00000730


	//   ....[3]....
        /*0058*/ 	.word	0x00000860


	//   ....[4]....
        /*005c*/ 	.word	0x00000960


	//----- nvinfo : EIATTR_CRS_STACK_SIZE
	.align		4
.L_27:
        /*0060*/ 	.byte	0x04, 0x1e
        /*0062*/ 	.short	(.L_29 - .L_28)
.L_28:
        /*0064*/ 	.word	0x00000000


	//----- nvinfo : EIATTR_CBANK_PARAM_SIZE
	.align		4
.L_29:
        /*0068*/ 	.byte	0x03, 0x19
        /*006a*/ 	.short	0x0014


	//----- nvinfo : EIATTR_PARAM_CBANK
	.align		4
        /*006c*/ 	.byte	0x04, 0x0a
        /*006e*/ 	.short	(.L_31 - .L_30)
	.align		4
.L_30:
        /*0070*/ 	.word	index@(.nv.constant0._Z26device_copy_vector4_kernelPiS_i)
        /*0074*/ 	.short	0x0380
        /*0076*/ 	.short	0x0014


	//----- nvinfo : EIATTR_SW_WAR
	.align		4
.L_31:
        /*0078*/ 	.byte	0x04, 0x36
        /*007a*/ 	.short	(.L_33 - .L_32)
.L_32:
        /*007c*/ 	.word	0x00000008
.L_33:


//--------------------- .nv.info._Z26device_copy_vector2_kernelPiS_i --------------------------
	.section	.nv.info._Z26device_copy_vector2_kernelPiS_i,"",@"SHT_CUDA_INFO"
	.sectionflags	@""
	.align	4


	//----- nvinfo : EIATTR_CUDA_API_VERSION
	.align		4
        /*0000*/ 	.byte	0x04, 0x37
        /*0002*/ 	.short	(.L_35 - .L_34)
.L_34:
        /*0004*/ 	.word	0x00000082


	//----- nvinfo : EIATTR_KPARAM_INFO
	.align		4
.L_35:
        /*0008*/ 	.byte	0x04, 0x17
        /*000a*/ 	.short	(.L_37 - .L_36)
.L_36:
        /*000c*/ 	.word	0x00000000
        /*0010*/ 	.short	0x0002
        /*0012*/ 	.short	0x0010
        /*0014*/ 	.byte	0x00, 0xf0, 0x11, 0x00


	//----- nvinfo : EIATTR_KPARAM_INFO
	.align		4
.L_37:
        /*0018*/ 	.byte	0x04, 0x17
        /*001a*/ 	.short	(.L_39 - .L_38)
.L_38:
        /*001c*/ 	.word	0x00000000
        /*0020*/ 	.short	0x0001
        /*0022*/ 	.short	0x0008
        /*0024*/ 	.byte	0x00, 0xf5, 0x21, 0x00


	//----- nvinfo : EIATTR_KPARAM_INFO
	.align		4
.L_39:
        /*0028*/ 	.byte	0x04, 0x17
        /*002a*/ 	.short	(.L_41 - .L_40)
.L_40:
        /*002c*/ 	.word	0x00000000
        /*0030*/ 	.short	0x0000
        /*0032*/ 	.short	0x0000
        /*0034*/ 	.byte	0x00, 0xf5, 0x21, 0x00


	//----- nvinfo : EIATTR_SPARSE_MMA_MASK
	.align		4
.L_41:
        /*0038*/ 	.byte	0x03, 0x50
        /*003a*/ 	.short	0x0000


	//----- nvinfo : EIATTR_MAXREG_COUNT
	.align		4
        /*003c*/ 	.byte	0x03, 0x1b
        /*003e*/ 	.short	0x00ff


	//----- nvinfo : EIATTR_MERCURY_ISA_VERSION
	.align		4
        /*0040*/ 	.byte	0x03, 0x5f
        /*0042*/ 	.short	0x0101


	//----- nvinfo : EIATTR_VRC_CTA_INIT_COUNT
	.align		4
        /*0044*/ 	.byte	0x02, 0x4a
	.zero		1
	.zero		1


	//----- nvinfo : EIATTR_EXIT_INSTR_OFFSETS
	.align		4
        /*0048*/ 	.byte	0x04, 0x1c
        /*004a*/ 	.short	(.L_43 - .L_42)


	//   ....[0]....
.L_42:
        /*004c*/ 	.word	0x000001c0


	//   ....[1]....
        /*0050*/ 	.word	0x00000240


	//----- nvinfo : EIATTR_CRS_STACK_SIZE
	.align		4
.L_43:
        /*0054*/ 	.byte	0x04, 0x1e
        /*0056*/ 	.short	(.L_45 - .L_44)
.L_44:
        /*0058*/ 	.word	0x00000000


	//----- nvinfo : EIATTR_CBANK_PARAM_SIZE
	.align		4
.L_45:
        /*005c*/ 	.byte	0x03, 0x19
        /*005e*/ 	.short	0x0014


	//----- nvinfo : EIATTR_PARAM_CBANK
	.align		4
        /*0060*/ 	.byte	0x04, 0x0a
        /*0062*/ 	.short	(.L_47 - .L_46)
	.align		4
.L_46:
        /*0064*/ 	.word	index@(.nv.constant0._Z26device_copy_vector2_kernelPiS_i)
        /*0068*/ 	.short	0x0380
        /*006a*/ 	.short	0x0014


	//----- nvinfo : EIATTR_SW_WAR
	.align		4
.L_47:
        /*006c*/ 	.byte	0x04, 0x36
        /*006e*/ 	.short	(.L_49 - .L_48)
.L_48:
        /*0070*/ 	.word	0x00000008
.L_49:


//--------------------- .nv.info._Z25device_copy_scalar_kernelPiS_i --------------------------
	.section	.nv.info._Z25device_copy_scalar_kernelPiS_i,"",@"SHT_CUDA_INFO"
	.sectionflags	@""
	.align	4


	//----- nvinfo : EIATTR_CUDA_API_VERSION
	.align		4
        /*0000*/ 	.byte	0x04, 0x37
        /*0002*/ 	.short	(.L_51 - .L_50)
.L_50:
        /*0004*/ 	.word	0x00000082


	//----- nvinfo : EIATTR_KPARAM_INFO
	.align		4
.L_51:
        /*0008*/ 	.byte	0x04, 0x17
        /*000a*/ 	.short	(.L_53 - .L_52)
.L_52:
        /*000c*/ 	.word	0x00000000
        /*0010*/ 	.short	0x0002
        /*0012*/ 	.short	0x0010
        /*0014*/ 	.byte	0x00, 0xf0, 0x11, 0x00


	//----- nvinfo : EIATTR_KPARAM_INFO
	.align		4
.L_53:
        /*0018*/ 	.byte	0x04, 0x17
        /*001a*/ 	.short	(.L_55 - .L_54)
.L_54:
        /*001c*/ 	.word	0x00000000
        /*0020*/ 	.short	0x0001
        /*0022*/ 	.short	0x0008
        /*0024*/ 	.byte	0x00, 0xf5, 0x21, 0x00


	//----- nvinfo : EIATTR_KPARAM_INFO
	.align		4
.L_55:
        /*0028*/ 	.byte	0x04, 0x17
        /*002a*/ 	.short	(.L_57 - .L_56)
.L_56:
        /*002c*/ 	.word	0x00000000
        /*0030*/ 	.short	0x0000
        /*0032*/ 	.short	0x0000
        /*0034*/ 	.byte	0x00, 0xf5, 0x21, 0x00


	//----- nvinfo : EIATTR_SPARSE_MMA_MASK
	.align		4
.L_57:
        /*0038*/ 	.byte	0x03, 0x50
        /*003a*/ 	.short	0x0000


	//----- nvinfo : EIATTR_MAXREG_COUNT
	.align		4
        /*003c*/ 	.byte	0x03, 0x1b
        /*003e*/ 	.short	0x00ff


	//----- nvinfo : EIATTR_MERCURY_ISA_VERSION
	.align		4
        /*0040*/ 	.byte	0x03, 0x5f
        /*0042*/ 	.short	0x0101


	//----- nvinfo : EIATTR_VRC_CTA_INIT_COUNT
	.align		4
        /*0044*/ 	.byte	0x02, 0x4a
	.zero		1
	.zero		1


	//----- nvinfo : EIATTR_EXIT_INSTR_OFFSETS
	.align		4
        /*0048*/ 	.byte	0x04, 0x1c
        /*004a*/ 	.short	(.L_59 - .L_58)


	//   ....[0]....
.L_58:
        /*004c*/ 	.word	0x00000070


	//   ....[1]....
        /*0050*/ 	.word	0x00000140


	//----- nvinfo : EIATTR_CRS_STACK_SIZE
	.align		4
.L_59:
        /*0054*/ 	.byte	0x04, 0x1e
        /*0056*/ 	.short	(.L_61 - .L_60)
.L_60:
        /*0058*/ 	.word	0x00000000


	//----- nvinfo : EIATTR_CBANK_PARAM_SIZE
	.align		4
.L_61:
        /*005c*/ 	.byte	0x03, 0x19
        /*005e*/ 	.short	0x0014


	//----- nvinfo : EIATTR_PARAM_CBANK
	.align		4
        /*0060*/ 	.byte	0x04, 0x0a
        /*0062*/ 	.short	(.L_63 - .L_62)
	.align		4
.L_62:
        /*0064*/ 	.word	index@(.nv.constant0._Z25device_copy_scalar_kernelPiS_i)
        /*0068*/ 	.short	0x0380
        /*006a*/ 	.short	0x0014


	//----- nvinfo : EIATTR_SW_WAR
	.align		4
.L_63:
        /*006c*/ 	.byte	0x04, 0x36
        /*006e*/ 	.short	(.L_65 - .L_64)
.L_64:
        /*0070*/ 	.word	0x00000008
.L_65:


//--------------------- .nv.callgraph             --------------------------
	.section	.nv.callgraph,"",@"SHT_CUDA_CALLGRAPH"
	.align	4
	.sectionentsize	8
	.align		4
        /*0000*/ 	.word	0x00000000
	.align		4
        /*0004*/ 	.word	0xffffffff
	.align		4
        /*0008*/ 	.word	0x00000000
	.align		4
        /*000c*/ 	.word	0xfffffffe
	.align		4
        /*0010*/ 	.word	0x00000000
	.align		4
        /*0014*/ 	.word	0xfffffffd
	.align		4
        /*0018*/ 	.word	0x00000000
	.align		4
        /*001c*/ 	.word	0xfffffffc


//--------------------- .text._Z26device_copy_vector4_kernelPiS_i --------------------------
	.section	.text._Z26device_copy_vector4_kernelPiS_i,"ax",@progbits
	.align	128
        .global         _Z26device_copy_vector4_kernelPiS_i
        .type           _Z26device_copy_vector4_kernelPiS_i,@function
        .size           _Z26device_copy_vector4_kernelPiS_i,(.L_x_15 - _Z26device_copy_vector4_kernelPiS_i)
        .other          _Z26device_copy_vector4_kernelPiS_i,@"STO_CUDA_ENTRY STV_DEFAULT"
_Z26device_copy_vector4_kernelPiS_i:
.text._Z26device_copy_vector4_kernelPiS_i:
[----:B------:R-:W-:Y:S01]  /*0000*/  LDC R1, c[0x0][0x37c] ;  /* 0x0000df00ff017b82 */ /* 0x000fe20000000800 */
[----:B------:R-:W0:Y:S01]  /*0010*/  S2R R3, SR_TID.X ;  /* 0x0000000000037919 */ /* 0x000e220000002100 */
[----:B------:R-:W1:Y:S06]  /*0020*/  LDCU UR13, c[0x0][0x390] ;  /* 0x00007200ff0d77ac */ /* 0x000e6c0008000800 */
[----:B------:R-:W0:Y:S01]  /*0030*/  S2UR UR5, SR_CTAID.X ;  /* 0x00000000000579c3 */ /* 0x000e220000002500 */
[----:B------:R-:W-:Y:S01]  /*0040*/  BSSY.RECONVERGENT B0, `(.L_x_0) ;  /* 0x0000015000007945 */ /* 0x000fe20003800200 */
[----:B------:R-:W2:Y:S06]  /*0050*/  LDCU.64 UR14, c[0x0][0x358] ;  /* 0x00006b00ff0e77ac */ /* 0x000eac0008000a00 */
[----:B------:R-:W0:Y:S01]  /*0060*/  LDC R12, c[0x0][0x360] ;  /* 0x0000d800ff0c7b82 */ /* 0x000e220000000800 */
[----:B-1----:R-:W-:-:S04]  /*0070*/  USHF.R.S32.HI UR4, URZ, 0x1f, UR13 ;  /* 0x0000001fff047899 */ /* 0x002fc8000801140d */
[----:B------:R-:W-:-:S04]  /*0080*/  ULEA.HI UR4, UR4, UR13, URZ, 0x2 ;  /* 0x0000000d04047291 */ /* 0x000fc8000f8f10ff */
[----:B------:R-:W-:Y:S01]  /*0090*/  USHF.R.S32.HI UR7, URZ, 0x2, UR4 ;  /* 0x00000002ff077899 */ /* 0x000fe20008011404 */
[----:B0-----:R-:W-:-:S05]  /*00a0*/  IMAD R0, R12, UR5, R3 ;  /* 0x000000050c007c24 */ /* 0x001fca000f8e0203 */
[----:B------:R-:W-:-:S13]  /*00b0*/  ISETP.GE.AND P0, PT, R0, UR7, PT ;  /* 0x0000000700007c0c */ /* 0x000fda000bf06270 */
[----:B--2---:R-:W-:Y:S05]  /*00c0*/  @P0 BRA `(.L_x_1) ;  /* 0x0000000000300947 */ /* 0x004fea0003800000 */
[----:B------:R-:W0:Y:S01]  /*00d0*/  LDC.64 R10, c[0x0][0x380] ;  /* 0x0000e000ff0a7b82 */ /* 0x000e220000000a00 */
[----:B------:R-:W1:Y:S01]  /*00e0*/  LDCU UR5, c[0x0][0x370] ;  /* 0x00006e00ff0577ac */ /* 0x000e620008000800 */
[----:B------:R-:W-:-:S06]  /*00f0*/  IMAD.MOV.U32 R13, RZ, RZ, R0 ;  /* 0x000000ffff0d7224 */ /* 0x000fcc00078e0000 */
[----:B------:R-:W2:Y:S01]  /*0100*/  LDC.64 R8, c[0x0][0x388] ;  /* 0x0000e200ff087b82 */ /* 0x000ea20000000a00 */
[----:B-1----:R-:W-:-:S07]  /*0110*/  IMAD R12, R12, UR5, RZ ;  /* 0x000000050c0c7c24 */ /* 0x002fce000f8e02ff */
.L_x_2:
[----:B01----:R-:W-:-:S06]  /*0120*/  IMAD.WIDE R4, R13, 0x10, R10 ;  /* 0x000000100d047825 */ /* 0x003fcc00078e020a */
[----:B------:R-:W3:Y:S01]  /*0130*/  LDG.E.128 R4, desc[UR14][R4.64] ;  /* 0x0000000e04047981 */ /* 0x000ee2000c1e1d00 */
[----:B--2---:R-:W-:-:S04]  /*0140*/  IMAD.WIDE R2, R13, 0x10, R8 ;  /* 0x000000100d027825 */ /* 0x004fc800078e0208 */
[----:B------:R-:W-:-:S05]  /*0150*/  IMAD.IADD R13, R12, 0x1, R13 ;  /* 0x000000010c0d7824 */ /* 0x000fca00078e020d */
[----:B------:R-:W-:Y:S01]  /*0160*/  ISETP.GE.AND P0, PT, R13, UR7, PT ;  /* 0x000000070d007c0c */ /* 0x000fe2000bf06270 */
[----:B---3--:R1:W-:-:S12]  /*0170*/  STG.E.128 desc[UR14][R2.64], R4 ;  /* 0x0000000402007986 */ /* 0x0083d8000c101d0e */
[----:B------:R-:W-:Y:S05]  /*0180*/  @!P0 BRA `(.L_x_2) ;  /* 0xfffffffc00e48947 */ /* 0x000fea000383ffff */
.L_x_1:
[----:B------:R-:W-:Y:S05]  /*0190*/  BSYNC.RECONVERGENT B0 ;  /* 0x0000000000007941 */ /* 0x000fea0003800200 */
.L_x_0:
[----:B------:R-:W-:-:S04]  /*01a0*/  ULOP3.LUT UR5, UR4, 0xfffffffc, URZ, 0xc0, !UPT ;  /* 0xfffffffc04057892 */ /* 0x000fc8000f8ec0ff */
[----:B------:R-:W-:-:S06]  /*01b0*/  UIADD3 UR6, UPT, UPT, -UR5, UR13, URZ ;  /* 0x0000000d05067290 */ /* 0x000fcc000fffe1ff */
[----:B------:R-:W-:-:S04]  /*01c0*/  ISETP.NE.AND P0, PT, RZ, UR6, PT ;  /* 0x00000006ff007c0c */ /* 0x000fc8000bf05270 */
[----:B------:R-:W-:-:S13]  /*01d0*/  ISETP.NE.OR P0, PT, R0, UR7, !P0 ;  /* 0x0000000700007c0c */ /* 0x000fda000c705670 */
[----:B------:R-:W-:Y:S05]  /*01e0*/  @P0 EXIT ;  /* 0x000000000000094d */ /* 0x000fea0003800000 */
[----:B------:R-:W-:Y:S02]  /*01f0*/  UISETP.GT.AND UP0, UPT, UR6, -0x1, UPT ;  /* 0xffffffff0600788c */ /* 0x000fe4000bf04270 */
[----:B------:R-:W-:Y:S01]  /*0200*/  IMAD.U32 R0, RZ, RZ, UR6 ;  /* 0x00000006ff007e24 */ /* 0x000fe2000f8e00ff */
[----:B------:R-:W-:-:S06]  /*0210*/  ULOP3.LUT UR12, UR6, 0xf, URZ, 0xc0, !UPT ;  /* 0x0000000f060c7892 */ /* 0x000fcc000f8ec0ff */
[----:B------:R-:W-:Y:S06]  /*0220*/  BRA.U UP0, `(.L_x_3) ;  /* 0x0000000100d07547 */ /* 0x000fec000b800000 */
[----:B------:R-:W0:Y:S01]  /*0230*/  LDCU.128 UR8, c[0x0][0x380] ;  /* 0x00007000ff0877ac */ /* 0x000e220008000c00 */
[----:B------:R-:W-:Y:S01]  /*0240*/  IMAD.U32 R0, RZ, RZ, UR6 ;  /* 0x00000006ff007e24 */ /* 0x000fe2000f8e00ff */
[----:B------:R-:W-:Y:S01]  /*0250*/  UMOV UR4, 0x20 ;  /* 0x0000002000047882 */ /* 0x000fe20000000000 */
[----:B------:R-:W-:Y:S01]  /*0260*/  UMOV UR5, 0x0 ;  /* 0x0000000000057882 */ /* 0x000fe20000000000 */
[----:B------:R-:W-:Y:S02]  /*0270*/  ULOP3.LUT UR7, UR6, 0xfffffff0, URZ, 0xc0, !UPT ;  /* 0xfffffff006077892 */ /* 0x000fe4000f8ec0ff */
[----:B------:R-:W-:Y:S02]  /*0280*/  UIMAD.WIDE UR4, UR13, 0x4, UR4 ;  /* 0x000000040d0478a5 */ /* 0x000fe4000f8e0204 */
[----:B------:R-:W-:Y:S02]  /*0290*/  UIADD3 UR7, UPT, UPT, -UR7, URZ, URZ ;  /* 0x000000ff07077290 */ /* 0x000fe4000fffe1ff */
[----:B0-----:R-:W-:-:S02]  /*02a0*/  UIADD3 UR8, UP0, UPT, UR4, UR8, URZ ;  /* 0x0000000804087290 */ /* 0x001fc4000ff1e0ff */
[----:B------:R-:W-:Y:S02]  /*02b0*/  UIADD3 UR4, UP1, UPT, UR4, UR10, URZ ;  /* 0x0000000a04047290 */ /* 0x000fe4000ff3e0ff */
[----:B------:R-:W-:Y:S02]  /*02c0*/  UIADD3.X UR9, UPT, UPT, UR5, UR9, URZ, UP0, !UPT ;  /* 0x0000000905097290 */ /* 0x000fe400087fe4ff */
[----:B------:R-:W-:-:S12]  /*02d0*/  UIADD3.X UR5, UPT, UPT, UR5, UR11, URZ, UP1, !UPT ;  /* 0x0000000b05057290 */ /* 0x000fd80008ffe4ff */
.L_x_4:
[----:B-1--4-:R-:W-:-:S03]  /*02e0*/  IMAD.WIDE R2, R0, 0x4, RZ ;  /* 0x0000000400027825 */ /* 0x012fc600078e02ff */
[----:B------:R-:W-:-:S04]  /*02f0*/  IADD3 R4, P0, PT, -R2, UR8, RZ ;  /* 0x0000000802047c10 */ /* 0x000fc8000ff1e1ff */
[----:B------:R-:W-:-:S05]  /*0300*/  IADD3.X R5, PT, PT, ~R3, UR9, RZ, P0, !PT ;  /* 0x0000000903057c10 */ /* 0x000fca00087fe5ff */
[----:B------:R-:W2:Y:S01]  /*0310*/  LDG.E R7, desc[UR14][R4.64+-0x20] ;  /* 0xffffe00e04077981 */ /* 0x000ea2000c1e1900 */
[----:B------:R-:W-:-:S04]  /*0320*/  IADD3 R2, P0, PT, -R2, UR4, RZ ;  /* 0x0000000402027c10 */ /* 0x000fc8000ff1e1ff */
[----:B------:R-:W-:-:S05]  /*0330*/  IADD3.X R3, PT, PT, ~R3, UR5, RZ, P0, !PT ;  /* 0x0000000503037c10 */ /* 0x000fca00087fe5ff */
[----:B--2---:R0:W-:Y:S04]  /*0340*/  STG.E desc[UR14][R2.64+-0x20], R7 ;  /* 0xffffe00702007986 */ /* 0x0041e8000c10190e */
[----:B------:R-:W2:Y:S04]  /*0350*/  LDG.E R9, desc[UR14][R4.64+-0x1c] ;  /* 0xffffe40e04097981 */ /* 0x000ea8000c1e1900 */
[----:B--2---:R1:W-:Y:S04]  /*0360*/  STG.E desc[UR14][R2.64+-0x1c], R9 ;  /* 0xffffe40902007986 */ /* 0x0043e8000c10190e */
[----:B------:R-:W2:Y:S04]  /*0370*/  LDG.E R11, desc[UR14][R4.64+-0x18] ;  /* 0xffffe80e040b7981 */ /* 0x000ea8000c1e1900 */
[----:B--2---:R2:W-:Y:S04]  /*0380*/  STG.E desc[UR14][R2.64+-0x18], R11 ;  /* 0xffffe80b02007986 */ /* 0x0045e8000c10190e */
[----:B------:R-:W3:Y:S04]  /*0390*/  LDG.E R13, desc[UR14][R4.64+-0x14] ;  /* 0xffffec0e040d7981 */ /* 0x000ee8000c1e1900 */
[----:B---3--:R3:W-:Y:S04]  /*03a0*/  STG.E desc[UR14][R2.64+-0x14], R13 ;  /* 0xffffec0d02007986 */ /* 0x0087e8000c10190e */
[----:B------:R-:W4:Y:S04]  /*03b0*/  LDG.E R15, desc[UR14][R4.64+-0x10] ;  /* 0xfffff00e040f7981 */ /* 0x000f28000c1e1900 */
[----:B----4-:R4:W-:Y:S04]  /*03c0*/  STG.E desc[UR14][R2.64+-0x10], R15 ;  /* 0xfffff00f02007986 */ /* 0x0109e8000c10190e */
[----:B------:R-:W5:Y:S04]  /*03d0*/  LDG.E R17, desc[UR14][R4.64+-0xc] ;  /* 0xfffff40e04117981 */ /* 0x000f68000c1e1900 */
[----:B-----5:R5:W-:Y:S04]  /*03e0*/  STG.E desc[UR14][R2.64+-0xc], R17 ;  /* 0xfffff41102007986 */ /* 0x020be8000c10190e */
[----:B0-----:R-:W2:Y:S04]  /*03f0*/  LDG.E R7, desc[UR14][R4.64+-0x8] ;  /* 0xfffff80e04077981 */ /* 0x001ea8000c1e1900 */
[----:B--2---:R0:W-:Y:S04]  /*0400*/  STG.E desc[UR14][R2.64+-0x8], R7 ;  /* 0xfffff80702007986 */ /* 0x0041e8000c10190e */
[----:B-1----:R-:W2:Y:S04]  /*0410*/  LDG.E R9, desc[UR14][R4.64+-0x4] ;  /* 0xfffffc0e04097981 */ /* 0x002ea8000c1e1900 */
[----:B--2---:R1:W-:Y:S04]  /*0420*/  STG.E desc[UR14][R2.64+-0x4], R9 ;  /* 0xfffffc0902007986 */ /* 0x0043e8000c10190e */
[----:B------:R-:W2:Y:S04]  /*0430*/  LDG.E R11, desc[UR14][R4.64] ;  /* 0x0000000e040b7981 */ /* 0x000ea8000c1e1900 */
[----:B--2---:R2:W-:Y:S04]  /*0440*/  STG.E desc[UR14][R2.64], R11 ;  /* 0x0000000b02007986 */ /* 0x0045e8000c10190e */
[----:B---3--:R-:W3:Y:S04]  /*0450*/  LDG.E R13, desc[UR14][R4.64+0x4] ;  /* 0x0000040e040d7981 */ /* 0x008ee8000c1e1900 */
[----:B---3--:R3:W-:Y:S04]  /*0460*/  STG.E desc[UR14][R2.64+0x4], R13 ;  /* 0x0000040d02007986 */ /* 0x0087e8000c10190e */
[----:B----4-:R-:W4:Y:S04]  /*0470*/  LDG.E R15, desc[UR14][R4.64+0x8] ;  /* 0x0000080e040f7981 */ /* 0x010f28000c1e1900 */
[----:B----4-:R4:W-:Y:S04]  /*0480*/  STG.E desc[UR14][R2.64+0x8], R15 ;  /* 0x0000080f02007986 */ /* 0x0109e8000c10190e */
[----:B-----5:R-:W5:Y:S04]  /*0490*/  LDG.E R17, desc[UR14][R4.64+0xc] ;  /* 0x00000c0e04117981 */ /* 0x020f68000c1e1900 */
[----:B-----5:R4:W-:Y:S04]  /*04a0*/  STG.E desc[UR14][R2.64+0xc], R17 ;  /* 0x00000c1102007986 */ /* 0x0209e8000c10190e */
[----:B0-----:R-:W5:Y:S04]  /*04b0*/  LDG.E R7, desc[UR14][R4.64+0x10] ;  /* 0x0000100e04077981 */ /* 0x001f68000c1e1900 */
[----:B-----5:R4:W-:Y:S04]  /*04c0*/  STG.E desc[UR14][R2.64+0x10], R7 ;  /* 0x0000100702007986 */ /* 0x0209e8000c10190e */
[----:B-1----:R-:W5:Y:S04]  /*04d0*/  LDG.E R9, desc[UR14][R4.64+0x14] ;  /* 0x0000140e04097981 */ /* 0x002f68000c1e1900 */
[----:B-----5:R4:W-:Y:S04]  /*04e0*/  STG.E desc[UR14][R2.64+0x14], R9 ;  /* 0x0000140902007986 */ /* 0x0209e8000c10190e */
[----:B--2---:R-:W2:Y:S04]  /*04f0*/  LDG.E R11, desc[UR14][R4.64+0x18] ;  /* 0x0000180e040b7981 */ /* 0x004ea8000c1e1900 */
[----:B--2---:R4:W-:Y:S04]  /*0500*/  STG.E desc[UR14][R2.64+0x18], R11 ;  /* 0x0000180b02007986 */ /* 0x0049e8000c10190e */
[----:B---3--:R-:W2:Y:S01]  /*0510*/  LDG.E R13, desc[UR14][R4.64+0x1c] ;  /* 0x00001c0e040d7981 */ /* 0x008ea2000c1e1900 */
[----:B------:R-:W-:Y:S01]  /*0520*/  UIADD3 UR7, UPT, UPT, UR7, 0x10, URZ ;  /* 0x0000001007077890 */ /* 0x000fe2000fffe0ff */
[----:B------:R-:W-:-:S03]  /*0530*/  IADD3 R0, PT, PT, R0, -0x10, RZ ;  /* 0xfffffff000007810 */ /* 0x000fc60007ffe0ff */
[----:B------:R-:W-:Y:S01]  /*0540*/  UISETP.NE.AND UP0, UPT, UR7, URZ, UPT ;  /* 0x000000ff0700728c */ /* 0x000fe2000bf05270 */
[----:B--2---:R4:W-:Y:S08]  /*0550*/  STG.E desc[UR14][R2.64+0x1c], R13 ;  /* 0x00001c0d02007986 */ /* 0x0049f0000c10190e */
[----:B------:R-:W-:Y:S05]  /*0560*/  BRA.U UP0, `(.L_x_4) ;  /* 0xfffffffd005c7547 */ /* 0x000fea000b83ffff */
.L_x_3:
[----:B------:R-:W-:-:S13]  /*0570*/  ISETP.NE.AND P0, PT, RZ, UR12, PT ;  /* 0x0000000cff007c0c */ /* 0x000fda000bf05270 */
[----:B------:R-:W-:Y:S05]  /*0580*/  @!P0 EXIT ;  /* 0x000000000000894d */ /* 0x000fea0003800000 */
[----:B------:R-:W-:Y:S02]  /*0590*/  UISETP.GE.U32.AND UP0, UPT, UR12, 0x8, UPT ;  /* 0x000000080c00788c */ /* 0x000fe4000bf06070 */
[----:B------:R-:W-:-:S07]  /*05a0*/  ULOP3.LUT UR4, UR6, 0x7, URZ, 0xc0, !UPT ;  /* 0x0000000706047892 */ /* 0x000fce000f8ec0ff */
[----:B------:R-:W-:Y:S05]  /*05b0*/  BRA.U !UP0, `(.L_x_5) ;  /* 0x0000000108587547 */ /* 0x000fea000b800000 */
[----:B-1--4-:R-:W0:Y:S01]  /*05c0*/  LDC.64 R2, c[0x0][0x380] ;  /* 0x0000e000ff027b82 */ /* 0x012e220000000a00 */
[----:B------:R-:W-:-:S07]  /*05d0*/  IADD3 R7, PT, PT, -R0, UR13, RZ ;  /* 0x0000000d00077c10 */ /* 0x000fce000fffe1ff */
[----:B------:R-:W1:Y:S01]  /*05e0*/  LDC.64 R4, c[0x0][0x388] ;  /* 0x0000e200ff047b82 */ /* 0x000e620000000a00 */
[----:B0-----:R-:W-:-:S05]  /*05f0*/  IMAD.WIDE R2, R7, 0x4, R2 ;  /* 0x0000000407027825 */ /* 0x001fca00078e0202 */
[----:B------:R-:W2:Y:S01]  /*0600*/  LDG.E R9, desc[UR14][R2.64] ;  /* 0x0000000e02097981 */ /* 0x000ea2000c1e1900 */
[----:B-1----:R-:W-:-:S05]  /*0610*/  IMAD.WIDE R4, R7, 0x4, R4 ;  /* 0x0000000407047825 */ /* 0x002fca00078e0204 */
[----:B--2---:R0:W-:Y:S04]  /*0620*/  STG.E desc[UR14][R4.64], R9 ;  /* 0x0000000904007986 */ /* 0x0041e8000c10190e */
[----:B------:R-:W2:Y:S04]  /*0630*/  LDG.E R7, desc[UR14][R2.64+0x4] ;  /* 0x0000040e02077981 */ /* 0x000ea8000c1e1900 */
[----:B--2---:R1:W-:Y:S04]  /*0640*/  STG.E desc[UR14][R4.64+0x4], R7 ;  /* 0x0000040704007986 */ /* 0x0043e8000c10190e */
[----:B------:R-:W2:Y:S04]  /*0650*/  LDG.E R11, desc[UR14][R2.64+0x8] ;  /* 0x0000080e020b7981 */ /* 0x000ea8000c1e1900 */
[----:B--2---:R2:W-:Y:S04]  /*0660*/  STG.E desc[UR14][R4.64+0x8], R11 ;  /* 0x0000080b04007986 */ /* 0x0045e8000c10190e */
[----:B------:R-:W3:Y:S04]  /*0670*/  LDG.E R13, desc[UR14][R2.64+0xc] ;  /* 0x00000c0e020d7981 */ /* 0x000ee8000c1e1900 */
[----:B---3--:R2:W-:Y:S04]  /*0680*/  STG.E desc[UR14][R4.64+0xc], R13 ;  /* 0x00000c0d04007986 */ /* 0x0085e8000c10190e */
[----:B------:R-:W3:Y:S04]  /*0690*/  LDG.E R15, desc[UR14][R2.64+0x10] ;  /* 0x0000100e020f7981 */ /* 0x000ee8000c1e1900 */
[----:B---3--:R2:W-:Y:S04]  /*06a0*/  STG.E desc[UR14][R4.64+0x10], R15 ;  /* 0x0000100f04007986 */ /* 0x0085e8000c10190e */
[----:B------:R-:W3:Y:S04]  /*06b0*/  LDG.E R17, desc[UR14][R2.64+0x14] ;  /* 0x0000140e02117981 */ /* 0x000ee8000c1e1900 */
[----:B---3--:R2:W-:Y:S04]  /*06c0*/  STG.E desc[UR14][R4.64+0x14], R17 ;  /* 0x0000141104007986 */ /* 0x0085e8000c10190e */
[----:B0-----:R-:W3:Y:S04]  /*06d0*/  LDG.E R9, desc[UR14][R2.64+0x18] ;  /* 0x0000180e02097981 */ /* 0x001ee8000c1e1900 */
[----:B---3--:R2:W-:Y:S04]  /*06e0*/  STG.E desc[UR14][R4.64+0x18], R9 ;  /* 0x0000180904007986 */ /* 0x0085e8000c10190e */
[----:B-1----:R-:W3:Y:S01]  /*06f0*/  LDG.E R7, desc[UR14][R2.64+0x1c] ;  /* 0x00001c0e02077981 */ /* 0x002ee2000c1e1900 */
[----:B------:R-:W-:-:S03]  /*0700*/  VIADD R0, R0, 0xfffffff8 ;  /* 0xfffffff800007836 */ /* 0x000fc60000000000 */
[----:B---3--:R2:W-:Y:S04]  /*0710*/  STG.E desc[UR14][R4.64+0x1c], R7 ;  /* 0x00001c0704007986 */ /* 0x0085e8000c10190e */
.L_x_5:
[----:B------:R-:W-:-:S13]  /*0720*/  ISETP.NE.AND P0, PT, RZ, UR4, PT ;  /* 0x00000004ff007c0c */ /* 0x000fda000bf05270 */
[----:B------:R-:W-:Y:S05]  /*0730*/  @!P0 EXIT ;  /* 0x000000000000894d */ /* 0x000fea0003800000 */
[----:B------:R-:W-:Y:S02]  /*0740*/  UISETP.GE.U32.AND UP0, UPT, UR4, 0x4, UPT ;  /* 0x000000040400788c */ /* 0x000fe4000bf06070 */
[----:B------:R-:W-:-:S07]  /*0750*/  ULOP3.LUT UR6, UR6, 0x3, URZ, 0xc0, !UPT ;  /* 0x0000000306067892 */ /* 0x000fce000f8ec0ff */
[----:B------:R-:W-:Y:S05]  /*0760*/  BRA.U !UP0, `(.L_x_6) ;  /* 0x0000000108387547 */ /* 0x000fea000b800000 */
[----:B-1--4-:R-:W0:Y:S01]  /*0770*/  LDC.64 R2, c[0x0][0x380] ;  /* 0x0000e000ff027b82 */ /* 0x012e220000000a00 */
[----:B--2---:R-:W-:-:S07]  /*0780*/  IADD3 R9, PT, PT, -R0, UR13, RZ ;  /* 0x0000000d00097c10 */ /* 0x004fce000fffe1ff */
        /* <DEDUP_REMOVED lines=9> */
[----:B------:R-:W2:Y:S01]  /*0820*/  LDG.E R13, desc[UR14][R2.64+0xc] ;  /* 0x00000c0e020d7981 */ /* 0x000ea2000c1e1900 */
[----:B------:R-:W-:-:S03]  /*0830*/  VIADD R0, R0, 0xfffffffc ;  /* 0xfffffffc00007836 */ /* 0x000fc60000000000 */
[----:B--2---:R0:W-:Y:S04]  /*0840*/  STG.E desc[UR14][R4.64+0xc], R13 ;  /* 0x00000c0d04007986 */ /* 0x0041e8000c10190e */
.L_x_6:
[----:B------:R-:W-:-:S13]  /*0850*/  ISETP.NE.AND P0, PT, RZ, UR6, PT ;  /* 0x00000006ff007c0c */ /* 0x000fda000bf05270 */
[----:B------:R-:W-:Y:S05]  /*0860*/  @!P0 EXIT ;  /* 0x000000000000894d */ /* 0x000fea0003800000 */
[----:B------:R-:W3:Y:S01]  /*0870*/  LDCU.128 UR8, c[0x0][0x380] ;  /* 0x00007000ff0877ac */ /* 0x000ee20008000c00 */
[----:B------:R-:W-:Y:S02]  /*0880*/  UIADD3 UR12, UPT, UPT, -UR6, URZ, URZ ;  /* 0x000000ff060c7290 */ /* 0x000fe4000fffe1ff */
[----:B---3--:R-:W-:Y:S02]  /*0890*/  UIMAD.WIDE UR4, UR13, 0x4, UR10 ;  /* 0x000000040d0478a5 */ /* 0x008fe4000f8e020a */
[----:B------:R-:W-:-:S12]  /*08a0*/  UIMAD.WIDE UR6, UR13, 0x4, UR8 ;  /* 0x000000040d0678a5 */ /* 0x000fd8000f8e0208 */
.L_x_7:
[----:B0123--:R-:W-:-:S03]  /*08b0*/  IMAD.WIDE R4, R0, 0x4, RZ ;  /* 0x0000000400047825 */ /* 0x00ffc600078e02ff */
[----:B----4-:R-:W-:-:S04]  /*08c0*/  IADD3 R2, P0, PT, -R4, UR6, RZ ;  /* 0x0000000604027c10 */ /* 0x010fc8000ff1e1ff */
[----:B------:R-:W-:-:S06]  /*08d0*/  IADD3.X R3, PT, PT, ~R5, UR7, RZ, P0, !PT ;  /* 0x0000000705037c10 */ /* 0x000fcc00087fe5ff */
[----:B------:R-:W2:Y:S01]  /*08e0*/  LDG.E R3, desc[UR14][R2.64] ;  /* 0x0000000e02037981 */ /* 0x000ea2000c1e1900 */
[----:B------:R-:W-:Y:S01]  /*08f0*/  IADD3 R4, P0, PT, -R4, UR4, RZ ;  /* 0x0000000404047c10 */ /* 0x000fe2000ff1e1ff */
[----:B------:R-:W-:Y:S01]  /*0900*/  UIADD3 UR12, UPT, UPT, UR12, 0x1, URZ ;  /* 0x000000010c0c7890 */ /* 0x000fe2000fffe0ff */
[----:B------:R-:W-:Y:S02]  /*0910*/  IADD3 R0, PT, PT, R0, -0x1, RZ ;  /* 0xffffffff00007810 */ /* 0x000fe40007ffe0ff */
[----:B------:R-:W-:Y:S01]  /*0920*/  IADD3.X R5, PT, PT, ~R5, UR5, RZ, P0, !PT ;  /* 0x0000000505057c10 */ /* 0x000fe200087fe5ff */
[----:B------:R-:W-:-:S04]  /*0930*/  UISETP.NE.AND UP0, UPT, UR12, URZ, UPT ;  /* 0x000000ff0c00728c */ /* 0x000fc8000bf05270 */
[----:B--2---:R3:W-:Y:S05]  /*0940*/  STG.E desc[UR14][R4.64], R3 ;  /* 0x0000000304007986 */ /* 0x0047ea000c10190e */
[----:B------:R-:W-:Y:S05]  /*0950*/  BRA.U UP0, `(.L_x_7) ;  /* 0xfffffffd00d47547 */ /* 0x000fea000b83ffff */
[----:B------:R-:W-:Y:S05]  /*0960*/  EXIT ;  /* 0x000000000000794d */ /* 0x000fea0003800000 */
.L_x_8:
[----:B------:R-:W-:-:S00]  /*0970*/  BRA `(.L_x_8) ;  /* 0xfffffffc00fc7947 */ /* 0x000fc0000383ffff */
[----:B------:R-:W-:-:S00]  /*0980*/  NOP ;  /* 0x0000000000007918 */ /* 0x000fc00000000000 */
[----:B------:R-:W-:-:S00]  /*0990*/  NOP ;  /* 0x0000000000007918 */ /* 0x000fc00000000000 */
[----:B------:R-:W-:-:S00]  /*09a0*/  NOP ;  /* 0x0000000000007918 */ /* 0x000fc00000000000 */
[----:B------:R-:W-:-:S00]  /*09b0*/  NOP ;  /* 0x0000000000007918 */ /* 0x000fc00000000000 */
[----:B------:R-:W-:-:S00]  /*09c0*/  NOP ;  /* 0x0000000000007918 */ /* 0x000fc00000000000 */
[----:B------:R-:W-:-:S00]  /*09d0*/  NOP ;  /* 0x0000000000007918 */ /* 0x000fc00000000000 */
[----:B------:R-:W-:-:S00]  /*09e0*/  NOP ;  /* 0x0000000000007918 */ /* 0x000fc00000000000 */
[----:B------:R-:W-:-:S00]  /*09f0*/  NOP ;  /* 0x0000000000007918 */ /* 0x000fc00000000000 */
.L_x_15:


//--------------------- .text._Z26device_copy_vector2_kernelPiS_i --------------------------
	.section	.text._Z26device_copy_vector2_kernelPiS_i,"ax",@progbits
	.align	128
        .global         _Z26device_copy_vector2_kernelPiS_i
        .type           _Z26device_copy_vector2_kernelPiS_i,@function
        .size           _Z26device_copy_vector2_kernelPiS_i,(.L_x_16 - _Z26device_copy_vector2_kernelPiS_i)
        .other          _Z26device_copy_vector2_kernelPiS_i,@"STO_CUDA_ENTRY STV_DEFAULT"
_Z26device_copy_vector2_kernelPiS_i:
.text._Z26device_copy_vector2_kernelPiS_i:
[----:B------:R-:W-:Y:S01]  /*0000*/  LDC R1, c[0x0][0x37c] ;  /* 0x0000df00ff017b82 */ /* 0x000fe20000000800 */
[----:B------:R-:W0:Y:S07]  /*0010*/  S2R R0, SR_TID.X ;  /* 0x0000000000007919 */ /* 0x000e2e0000002100 */
[----:B------:R-:W1:Y:S01]  /*0020*/  LDC R10, c[0x0][0x390] ;  /* 0x0000e400ff0a7b82 */ /* 0x000e620000000800 */
[----:B------:R-:W-:Y:S07]  /*0030*/  BSSY.RECONVERGENT B0, `(.L_x_9) ;  /* 0x0000018000007945 */ /* 0x000fee0003800200 */
[----:B------:R-:W0:Y:S08]  /*0040*/  S2UR UR4, SR_CTAID.X ;  /* 0x00000000000479c3 */ /* 0x000e300000002500 */
[----:B------:R-:W0:Y:S01]  /*0050*/  LDC R3, c[0x0][0x360] ;  /* 0x0000d800ff037b82 */ /* 0x000e220000000800 */
[----:B-1----:R-:W-:-:S02]  /*0060*/  LEA.HI R2, R10, R10, RZ, 0x1 ;  /* 0x0000000a0a027211 */ /* 0x002fc400078f08ff */
[----:B------:R-:W-:Y:S02]  /*0070*/  LOP3.LUT R4, R10, 0x80000001, RZ, 0xc0, !PT ;  /* 0x800000010a047812 */ /* 0x000fe400078ec0ff */
[----:B------:R-:W-:Y:S02]  /*0080*/  SHF.R.S32.HI R11, RZ, 0x1, R2 ;  /* 0x00000001ff0b7819 */ /* 0x000fe40000011402 */
[----:B------:R-:W-:Y:S01]  /*0090*/  ISETP.NE.AND P0, PT, R4, 0x1, PT ;  /* 0x000000010400780c */ /* 0x000fe20003f05270 */
[----:B0-----:R-:W-:Y:S01]  /*00a0*/  IMAD R0, R3, UR4, R0 ;  /* 0x0000000403007c24 */ /* 0x001fe2000f8e0200 */
[----:B------:R-:W0:Y:S04]  /*00b0*/  LDCU.64 UR4, c[0x0][0x358] ;  /* 0x00006b00ff0477ac */ /* 0x000e280008000a00 */
[----:B------:R-:W-:-:S02]  /*00c0*/  ISETP.GE.AND P1, PT, R0, R11, PT ;  /* 0x0000000b0000720c */ /* 0x000fc40003f26270 */
[----:B------:R-:W-:-:S11]  /*00d0*/  ISETP.NE.OR P0, PT, R0, R11, P0 ;  /* 0x0000000b0000720c */ /* 0x000fd60000705670 */
[----:B------:R-:W-:Y:S05]  /*00e0*/  @P1 BRA `(.L_x_10) ;  /* 0x0000000000301947 */ /* 0x000fea0003800000 */
[----:B------:R-:W1:Y:S01]  /*00f0*/  LDC.64 R8, c[0x0][0x380] ;  /* 0x0000e000ff087b82 */ /* 0x000e620000000a00 */
[----:B------:R-:W2:Y:S01]  /*0100*/  LDCU UR6, c[0x0][0x370] ;  /* 0x00006e00ff0677ac */ /* 0x000ea20008000800 */
[----:B------:R-:W-:-:S06]  /*0110*/  IMAD.MOV.U32 R13, RZ, RZ, R0 ;  /* 0x000000ffff0d7224 */ /* 0x000fcc00078e0000 */
[----:B------:R-:W3:Y:S01]  /*0120*/  LDC.64 R6, c[0x0][0x388] ;  /* 0x0000e200ff067b82 */ /* 0x000ee20000000a00 */
[----:B--2---:R-:W-:-:S07]  /*0130*/  IMAD R0, R3, UR6, RZ ;  /* 0x0000000603007c24 */ /* 0x004fce000f8e02ff */
.L_x_11:
[----:B-12---:R-:W-:-:S06]  /*0140*/  IMAD.WIDE R4, R13, 0x8, R8 ;  /* 0x000000080d047825 */ /* 0x006fcc00078e0208 */
[----:B0-----:R-:W2:Y:S01]  /*0150*/  LDG.E.64 R4, desc[UR4][R4.64] ;  /* 0x0000000404047981 */ /* 0x001ea2000c1e1b00 */
[----:B---3--:R-:W-:Y:S01]  /*0160*/  IMAD.WIDE R2, R13, 0x8, R6 ;  /* 0x000000080d027825 */ /* 0x008fe200078e0206 */
[----:B------:R-:W-:-:S04]  /*0170*/  IADD3 R13, PT, PT, R0, R13, RZ ;  /* 0x0000000d000d7210 */ /* 0x000fc80007ffe0ff */
[----:B------:R-:W-:Y:S01]  /*0180*/  ISETP.GE.AND P1, PT, R13, R11, PT ;  /* 0x0000000b0d00720c */ /* 0x000fe20003f26270 */
[----:B--2---:R2:W-:-:S12]  /*0190*/  STG.E.64 desc[UR4][R2.64], R4 ;  /* 0x0000000402007986 */ /* 0x0045d8000c101b04 */
[----:B------:R-:W-:Y:S05]  /*01a0*/  @!P1 BRA `(.L_x_11) ;  /* 0xfffffffc00e49947 */ /* 0x000fea000383ffff */
.L_x_10:
[----:B0-----:R-:W-:Y:S05]  /*01b0*/  BSYNC.RECONVERGENT B0 ;  /* 0x0000000000007941 */ /* 0x001fea0003800200 */
.L_x_9:
[----:B------:R-:W-:Y:S05]  /*01c0*/  @P0 EXIT ;  /* 0x000000000000094d */ /* 0x000fea0003800000 */
[----:B--2---:R-:W0:Y:S01]  /*01d0*/  LDC.64 R2, c[0x0][0x380] ;  /* 0x0000e000ff027b82 */ /* 0x004e220000000a00 */
[----:B------:R-:W-:-:S07]  /*01e0*/  VIADD R7, R10, 0xffffffff ;  /* 0xffffffff0a077836 */ /* 0x000fce0000000000 */
[----:B------:R-:W1:Y:S01]  /*01f0*/  LDC.64 R4, c[0x0][0x388] ;  /* 0x0000e200ff047b82 */ /* 0x000e620000000a00 */
[----:B0-----:R-:W-:-:S06]  /*0200*/  IMAD.WIDE.U32 R2, R7, 0x4, R2 ;  /* 0x0000000407027825 */ /* 0x001fcc00078e0002 */
[----:B------:R-:W2:Y:S01]  /*0210*/  LDG.E R3, desc[UR4][R2.64] ;  /* 0x0000000402037981 */ /* 0x000ea2000c1e1900 */
[----:B-1----:R-:W-:-:S05]  /*0220*/  IMAD.WIDE.U32 R4, R7, 0x4, R4 ;  /* 0x0000000407047825 */ /* 0x002fca00078e0004 */
[----:B--2---:R-:W-:Y:S01]  /*0230*/  STG.E desc[UR4][R4.64], R3 ;  /* 0x0000000304007986 */ /* 0x004fe2000c101904 */
[----:B------:R-:W-:Y:S05]  /*0240*/  EXIT ;  /* 0x000000000000794d */ /* 0x000fea0003800000 */
.L_x_12:
        /* <DEDUP_REMOVED lines=11> */
.L_x_16:


//--------------------- .text._Z25device_copy_scalar_kernelPiS_i --------------------------
	.section	.text._Z25device_copy_scalar_kernelPiS_i,"ax",@progbits
	.align	128
        .global         _Z25device_copy_scalar_kernelPiS_i
        .type           _Z25device_copy_scalar_kernelPiS_i,@function
        .size           _Z25device_copy_scalar_kernelPiS_i,(.L_x_17 - _Z25device_copy_scalar_kernelPiS_i)
        .other          _Z25device_copy_scalar_kernelPiS_i,@"STO_CUDA_ENTRY STV_DEFAULT"
_Z25device_copy_scalar_kernelPiS_i:
.text._Z25device_copy_scalar_kernelPiS_i:
[----:B------:R-:W-:Y:S01]  /*0000*/  LDC R1, c[0x0][0x37c] ;  /* 0x0000df00ff017b82 */ /* 0x000fe20000000800 */
[----:B------:R-:W0:Y:S07]  /*0010*/  S2R R0, SR_TID.X ;  /* 0x0000000000007919 */ /* 0x000e2e0000002100 */
[----:B------:R-:W0:Y:S01]  /*0020*/  S2UR UR4, SR_CTAID.X ;  /* 0x00000000000479c3 */ /* 0x000e220000002500 */
[----:B------:R-:W1:Y:S07]  /*0030*/  LDCU UR5, c[0x0][0x390] ;  /* 0x00007200ff0577ac */ /* 0x000e6e0008000800 */
[----:B------:R-:W0:Y:S02]  /*0040*/  LDC R11, c[0x0][0x360] ;  /* 0x0000d800ff0b7b82 */ /* 0x000e240000000800 */
[----:B0-----:R-:W-:-:S05]  /*0050*/  IMAD R0, R11, UR4, R0 ;  /* 0x000000040b007c24 */ /* 0x001fca000f8e0200 */
[----:B-1----:R-:W-:-:S13]  /*0060*/  ISETP.GE.AND P0, PT, R0, UR5, PT ;  /* 0x0000000500007c0c */ /* 0x002fda000bf06270 */
[----:B------:R-:W-:Y:S05]  /*0070*/  @P0 EXIT ;  /* 0x000000000000094d */ /* 0x000fea0003800000 */
[----:B------:R-:W0:Y:S01]  /*0080*/  LDC.64 R6, c[0x0][0x380] ;  /* 0x0000e000ff067b82 */ /* 0x000e220000000a00 */
[----:B------:R-:W1:Y:S01]  /*0090*/  LDCU UR4, c[0x0][0x370] ;  /* 0x00006e00ff0477ac */ /* 0x000e620008000800 */
[----:B------:R-:W2:Y:S06]  /*00a0*/  LDCU.64 UR6, c[0x0][0x358] ;  /* 0x00006b00ff0677ac */ /* 0x000eac0008000a00 */
[----:B------:R-:W3:Y:S01]  /*00b0*/  LDC.64 R8, c[0x0][0x388] ;  /* 0x0000e200ff087b82 */ /* 0x000ee20000000a00 */
[----:B-1----:R-:W-:-:S07]  /*00c0*/  IMAD R11, R11, UR4, RZ ;  /* 0x000000040b0b7c24 */ /* 0x002fce000f8e02ff */
.L_x_13:
[----:B01----:R-:W-:-:S06]  /*00d0*/  IMAD.WIDE R2, R0, 0x4, R6 ;  /* 0x0000000400027825 */ /* 0x003fcc00078e0206 */
[----:B--2---:R-:W2:Y:S01]  /*00e0*/  LDG.E R3, desc[UR6][R2.64] ;  /* 0x0000000602037981 */ /* 0x004ea2000c1e1900 */
[----:B---3--:R-:W-:Y:S01]  /*00f0*/  IMAD.WIDE R4, R0, 0x4, R8 ;  /* 0x0000000400047825 */ /* 0x008fe200078e0208 */
[----:B------:R-:W-:-:S04]  /*0100*/  IADD3 R0, PT, PT, R11, R0, RZ ;  /* 0x000000000b007210 */ /* 0x000fc80007ffe0ff */
[----:B------:R-:W-:Y:S01]  /*0110*/  ISETP.GE.AND P0, PT, R0, UR5, PT ;  /* 0x0000000500007c0c */ /* 0x000fe2000bf06270 */
[----:B--2---:R1:W-:-:S12]  /*0120*/  STG.E desc[UR6][R4.64], R3 ;  /* 0x0000000304007986 */ /* 0x0043d8000c101906 */
[----:B------:R-:W-:Y:S05]  /*0130*/  @!P0 BRA `(.L_x_13) ;  /* 0xfffffffc00e48947 */ /* 0x000fea000383ffff */
[----:B------:R-:W-:Y:S05]  /*0140*/  EXIT ;  /* 0x000000000000794d */ /* 0x000fea0003800000 */
.L_x_14:
        /* <DEDUP_REMOVED lines=11> */
.L_x_17:


//--------------------- .nv.shared.reserved.0     --------------------------
	.section	.nv.shared.reserved.0,"aw",@nobits
	.weak		__nv_reservedSMEM_offset_0_alias
	.size		__nv_reservedSMEM_offset_0_alias, 0, 64
	.other		__nv_reservedSMEM_offset_0_alias,@"STO_CUDA_RESERVED_SHARED STV_DEFAULT"
__nv_reservedSMEM_offset_0_alias:
	.zero		0
	.zero		64


//--------------------- .nv.constant0._Z26device_copy_vector4_kernelPiS_i --------------------------
	.section	.nv.constant0._Z26device_copy_vector4_kernelPiS_i,"a",@progbits
	.sectionflags	@""
	.align	4
.nv.constant0._Z26device_copy_vector4_kernelPiS_i:
	.zero		916


//--------------------- .nv.constant0._Z26device_copy_vector2_kernelPiS_i --------------------------
	.section	.nv.constant0._Z26device_copy_vector2_kernelPiS_i,"a",@progbits
	.sectionflags	@""
	.align	4
.nv.constant0._Z26device_copy_vector2_kernelPiS_i:
	.zero		916


//--------------------- .nv.constant0._Z25device_copy_scalar_kernelPiS_i --------------------------
	.section	.nv.constant0._Z25device_copy_scalar_kernelPiS_i,"a",@progbits
	.sectionflags	@""
	.align	4
.nv.constant0._Z25device_copy_scalar_kernelPiS_i:
	.zero		916


//--------------------- SYMBOLS --------------------------

	.type		.nv.reservedSmem.offset0,@object
	.size		.nv.reservedSmem.offset0,0x4
